//
// Generated by NVIDIA NVVM Compiler
//
// Compiler Build ID: CL-36424714
// Cuda compilation tools, release 13.0, V13.0.88
// Based on NVVM 20.0.0
//

.version 9.0
.target sm_100
.address_size 64

	// .globl	_Z7kernel1Pi
.const .align 4 .u32 const_a = 11;
.const .align 4 .b8 const_b[128] = {1, 0, 0, 0, 2, 0, 0, 0, 3};
.const .align 4 .u32 const_c = 1;
.const .align 4 .b8 const_d[132] = {1, 0, 0, 0, 2, 0, 0, 0, 3};

.visible .entry _Z7kernel1Pi(
	.param .u64 .ptr .align 1 _Z7kernel1Pi_param_0
)
{
	.reg .b32 	%r<8>;
	.reg .b64 	%rd<3>;

	ld.param.u64 	%rd1, [_Z7kernel1Pi_param_0];
	cvta.to.global.u64 	%rd2, %rd1;
	ld.const.u32 	%r1, [const_a];
	ld.const.u32 	%r2, [const_b+4];
	add.s32 	%r3, %r2, %r1;
	ld.const.u32 	%r4, [const_c];
	add.s32 	%r5, %r3, %r4;
	ld.const.u32 	%r6, [const_d+8];
	add.s32 	%r7, %r5, %r6;
	st.global.u32 	[%rd2], %r7;
	ret;

}


// ===== COMPILED SASS (sm_100) =====

	.target	sm_100

	.elftype	@"ET_EXEC"


//--------------------- .note.nv.tkinfo           --------------------------
	.section	.note.nv.tkinfo,"",@"SHT_NOTE"
	.sectionflags	@"SHF_NOTE_NV_TKINFO"
	.tkinfo
        /*0018*/ 	.word	0x00000002
        /*0030*/ 	.string	""
        /*0030*/ 	.string	"ptxas"
        /*0030*/ 	.string	"Cuda compilation tools, release 13.0, V13.0.88"
        /*0030*/ 	.string	"Build cuda_13.0.r13.0/compiler.36424714_0"
        /*0030*/ 	.string	"-arch sm_100 -m 64 "



//--------------------- .note.nv.cuinfo           --------------------------
	.section	.note.nv.cuinfo,"",@"SHT_NOTE"
	.sectionflags	@"SHF_NOTE_NV_CUINFO"
        /*0018*/ 	.short	0x0002
        /*001a*/ 	.short	0x0064
        /*001c*/ 	.short	0x0082
	.zero		2


//--------------------- .nv.info                  --------------------------
	.section	.nv.info,"",@"SHT_CUDA_INFO"
	.align	4


	//----- nvinfo : EIATTR_REGCOUNT
	.align		4
        /*0000*/ 	.byte	0x04, 0x2f
        /*0002*/ 	.short	(.L_5 - .L_4)
	.align		4
.L_4:
        /*0004*/ 	.word	index@(_Z7kernel1Pi)
        /*0008*/ 	.word	0x00000008


	//----- nvinfo : EIATTR_FRAME_SIZE
	.align		4
.L_5:
        /*000c*/ 	.byte	0x04, 0x11
        /*000e*/ 	.short	(.L_7 - .L_6)
	.align		4
.L_6:
        /*0010*/ 	.word	index@(_Z7kernel1Pi)
        /*0014*/ 	.word	0x00000000


	//----- nvinfo : EIATTR_MIN_STACK_SIZE
	.align		4
.L_7:
        /*0018*/ 	.byte	0x04, 0x12
        /*001a*/ 	.short	(.L_9 - .L_8)
	.align		4
.L_8:
        /*001c*/ 	.word	index@(_Z7kernel1Pi)
        /*0020*/ 	.word	0x00000000
.L_9:


//--------------------- .nv.compat                --------------------------
	.section	.nv.compat,"",@"SHT_CUDA_COMPAT_INFO"
	.align	4
        /*0000*/ 	.byte	0x02, 0x09, 0x00, 0x00, 0x02, 0x02, 0x01, 0x00, 0x02, 0x05, 0x05, 0x00, 0x03, 0x07, 0x01, 0x01
        /*0010*/ 	.byte	0x02, 0x03, 0x00, 0x00, 0x02, 0x06, 0x01, 0x00, 0x04, 0x0b, 0x08, 0x00, 0x09, 0x00, 0x00, 0x00
        /*0020*/ 	.byte	0x00, 0x00, 0x00, 0x00


//--------------------- .nv.info._Z7kernel1Pi     --------------------------
	.section	.nv.info._Z7kernel1Pi,"",@"SHT_CUDA_INFO"
	.sectionflags	@""
	.align	4


	//----- nvinfo : EIATTR_CUDA_API_VERSION
	.align		4
        /*0000*/ 	.byte	0x04, 0x37
        /*0002*/ 	.short	(.L_11 - .L_10)
.L_10:
        /*0004*/ 	.word	0x00000082


	//----- nvinfo : EIATTR_KPARAM_INFO
	.align		4
.L_11:
        /*0008*/ 	.byte	0x04, 0x17
        /*000a*/ 	.short	(.L_13 - .L_12)
.L_12:
        /*000c*/ 	.word	0x00000000
        /*0010*/ 	.short	0x0000
        /*0012*/ 	.short	0x0000
        /*0014*/ 	.byte	0x00, 0xf5, 0x21, 0x00


	//----- nvinfo : EIATTR_SPARSE_MMA_MASK
	.align		4
.L_13:
        /*0018*/ 	.byte	0x03, 0x50
        /*001a*/ 	.short	0x0000


	//----- nvinfo : EIATTR_MAXREG_COUNT
	.align		4
        /*001c*/ 	.byte	0x03, 0x1b
        /*001e*/ 	.short	0x00ff


	//----- nvinfo : EIATTR_MERCURY_ISA_VERSION
	.align		4
        /*0020*/ 	.byte	0x03, 0x5f
        /*0022*/ 	.short	0x0101


	//----- nvinfo : EIATTR_VRC_CTA_INIT_COUNT
	.align		4
        /*0024*/ 	.byte	0x02, 0x4a
	.zero		1
	.zero		1


	//----- nvinfo : EIATTR_EXIT_INSTR_OFFSETS
	.align		4
        /*0028*/ 	.byte	0x04, 0x1c
        /*002a*/ 	.short	(.L_15 - .L_14)


	//   ....[0]....
.L_14:
        /*002c*/ 	.word	0x000000a0


	//----- nvinfo : EIATTR_CBANK_PARAM_SIZE
	.align		4
.L_15:
        /*0030*/ 	.byte	0x03, 0x19
        /*0032*/ 	.short	0x0008


	//----- nvinfo : EIATTR_PARAM_CBANK
	.align		4
        /*0034*/ 	.byte	0x04, 0x0a
        /*0036*/ 	.short	(.L_17 - .L_16)
	.align		4
.L_16:
        /*0038*/ 	.word	index@(.nv.constant0._Z7kernel1Pi)
        /*003c*/ 	.short	0x0380
        /*003e*/ 	.short	0x0008


	//----- nvinfo : EIATTR_SW_WAR
	.align		4
.L_17:
        /*0040*/ 	.byte	0x04, 0x36
        /*0042*/ 	.short	(.L_19 - .L_18)
.L_18:
        /*0044*/ 	.word	0x00000008
.L_19:


//--------------------- .nv.callgraph             --------------------------
	.section	.nv.callgraph,"",@"SHT_CUDA_CALLGRAPH"
	.align	4
	.sectionentsize	8
	.align		4
        /*0000*/ 	.word	0x00000000
	.align		4
        /*0004*/ 	.word	0xffffffff
	.align		4
        /*0008*/ 	.word	0x00000000
	.align		4
        /*000c*/ 	.word	0xfffffffe
	.align		4
        /*0010*/ 	.word	0x00000000
	.align		4
        /*0014*/ 	.word	0xfffffffd
	.align		4
        /*0018*/ 	.word	0x00000000
	.align		4
        /*001c*/ 	.word	0xfffffffc


//--------------------- .nv.constant3             --------------------------
	.section	.nv.constant3,"a",@progbits
	.align	4
.nv.constant3:
	.type		const_a,@object
	.size		const_a,(const_b - const_a)
const_a:
        /*0000*/ 	.byte	0x0b, 0x00, 0x00, 0x00
	.type		const_b,@object
	.size		const_b,(const_c - const_b)
const_b:
        /*0004*/ 	.byte	0x01, 0x00, 0x00, 0x00, 0x02, 0x00, 0x00, 0x00, 0x03, 0x00, 0x00, 0x00, 0x00, 0x00, 0x00, 0x00
        /*0014*/ 	.byte	0x00, 0x00, 0x00, 0x00, 0x00, 0x00, 0x00, 0x00, 0x00, 0x00, 0x00, 0x00, 0x00, 0x00, 0x00, 0x00
        /*0024*/ 	.byte	0x00, 0x00, 0x00, 0x00, 0x00, 0x00, 0x00, 0x00, 0x00, 0x00, 0x00, 0x00, 0x00, 0x00, 0x00, 0x00
        /*0034*/ 	.byte	0x00, 0x00, 0x00, 0x00, 0x00, 0x00, 0x00, 0x00, 0x00, 0x00, 0x00, 0x00, 0x00, 0x00, 0x00, 0x00
        /*0044*/ 	.byte	0x00, 0x00, 0x00, 0x00, 0x00, 0x00, 0x00, 0x00, 0x00, 0x00, 0x00, 0x00, 0x00, 0x00, 0x00, 0x00
        /*0054*/ 	.byte	0x00, 0x00, 0x00, 0x00, 0x00, 0x00, 0x00, 0x00, 0x00, 0x00, 0x00, 0x00, 0x00, 0x00, 0x00, 0x00
        /*0064*/ 	.byte	0x00, 0x00, 0x00, 0x00, 0x00, 0x00, 0x00, 0x00, 0x00, 0x00, 0x00, 0x00, 0x00, 0x00, 0x00, 0x00
        /*0074*/ 	.byte	0x00, 0x00, 0x00, 0x00, 0x00, 0x00, 0x00, 0x00, 0x00, 0x00, 0x00, 0x00, 0x00, 0x00, 0x00, 0x00
	.type		const_c,@object
	.size		const_c,(const_d - const_c)
const_c:
        /*0084*/ 	.byte	0x01, 0x00, 0x00, 0x00
	.type		const_d,@object
	.size		const_d,(.L_3 - const_d)
const_d:
        /* <DEDUP_REMOVED lines=8> */
        /*0108*/ 	.byte	0x00, 0x00, 0x00, 0x00
.L_3:


//--------------------- .text._Z7kernel1Pi        --------------------------
	.section	.text._Z7kernel1Pi,"ax",@progbits
	.align	128
        .global         _Z7kernel1Pi
        .type           _Z7kernel1Pi,@function
        .size           _Z7kernel1Pi,(.L_x_1 - _Z7kernel1Pi)
        .other          _Z7kernel1Pi,@"STO_CUDA_ENTRY STV_DEFAULT"
_Z7kernel1Pi:
.text._Z7kernel1Pi:
[----:B------:R-:W-:Y:S01]  /*0000*/  LDC R1, c[0x0][0x37c] ;  /* 0x0000df00ff017b82 */ /* 0x000fe20000000800 */
[----:B------:R-:W0:Y:S07]  /*0010*/  LDCU UR4, c[0x3][0x8] ;  /* 0x00c00100ff0477ac */ /* 0x000e2e0008000800 */
[----:B------:R-:W1:Y:S01]  /*0020*/  LDC R5, c[0x3][0x90] ;  /* 0x00c02400ff057b82 */ /* 0x000e620000000800 */
[----:B------:R-:W0:Y:S01]  /*0030*/  LDCU UR5, c[0x3][URZ] ;  /* 0x00c00000ff0577ac */ /* 0x000e220008000800 */
[----:B------:R-:W0:Y:S06]  /*0040*/  LDCU UR6, c[0x3][0x84] ;  /* 0x00c01080ff0677ac */ /* 0x000e2c0008000800 */
[----:B------:R-:W2:Y:S01]  /*0050*/  LDC.64 R2, c[0x0][0x380] ;  /* 0x0000e000ff027b82 */ /* 0x000ea20000000a00 */
[----:B------:R-:W2:Y:S01]  /*0060*/  LDCU.64 UR8, c[0x0][0x358] ;  /* 0x00006b00ff0877ac */ /* 0x000ea20008000a00 */
[----:B0-----:R-:W-:-:S06]  /*0070*/  UIADD3 UR4, UPT, UPT, UR6, UR4, UR5 ;  /* 0x0000000406047290 */ /* 0x001fcc000fffe005 */
[----:B-1----:R-:W-:-:S05]  /*0080*/  IADD3 R5, PT, PT, R5, UR4, RZ ;  /* 0x0000000405057c10 */ /* 0x002fca000fffe0ff */
[----:B--2---:R-:W-:Y:S01]  /*0090*/  STG.E desc[UR8][R2.64], R5 ;  /* 0x0000000502007986 */ /* 0x004fe2000c101908 */
[----:B------:R-:W-:Y:S05]  /*00a0*/  EXIT ;  /* 0x000000000000794d */ /* 0x000fea0003800000 */
.L_x_0:
[----:B------:R-:W-:-:S00]  /*00b0*/  BRA `(.L_x_0) ;  /* 0xfffffffc00fc7947 */ /* 0x000fc0000383ffff */
[----:B------:R-:W-:-:S00]  /*00c0*/  NOP ;  /* 0x0000000000007918 */ /* 0x000fc00000000000 */
        /* <DEDUP_REMOVED lines=11> */
.L_x_1:


//--------------------- .nv.shared.reserved.0     --------------------------
	.section	.nv.shared.reserved.0,"aw",@nobits
	.weak		__nv_reservedSMEM_offset_0_alias
	.size		__nv_reservedSMEM_offset_0_alias, 0, 64
	.other		__nv_reservedSMEM_offset_0_alias,@"STO_CUDA_RESERVED_SHARED STV_DEFAULT"
__nv_reservedSMEM_offset_0_alias:
	.zero		0
	.zero		64


//--------------------- .nv.constant0._Z7kernel1Pi --------------------------
	.section	.nv.constant0._Z7kernel1Pi,"a",@progbits
	.sectionflags	@""
	.align	4
.nv.constant0._Z7kernel1Pi:
	.zero		904


//--------------------- SYMBOLS --------------------------

	.type		.nv.reservedSmem.offset0,@object
	.size		.nv.reservedSmem.offset0,0x4
